//
// Generated by NVIDIA NVVM Compiler
//
// Compiler Build ID: CL-36424714
// Cuda compilation tools, release 13.0, V13.0.88
// Based on NVVM 20.0.0
//

.version 9.0
.target sm_100
.address_size 64

	// .globl	_Z15incrementKernelPi

.visible .entry _Z15incrementKernelPi(
	.param .u64 .ptr .align 1 _Z15incrementKernelPi_param_0
)
{
	.reg .pred 	%p<2>;
	.reg .b32 	%r<8>;
	.reg .b64 	%rd<3>;

	ld.param.u64 	%rd1, [_Z15incrementKernelPi_param_0];
	mov.u32 	%r1, %ctaid.x;
	mov.u32 	%r2, %ntid.x;
	mul.lo.s32 	%r3, %r1, %r2;
	mov.u32 	%r4, %tid.x;
	neg.s32 	%r5, %r4;
	setp.ne.s32 	%p1, %r3, %r5;
	@%p1 bra 	$L__BB0_2;
	cvta.to.global.u64 	%rd2, %rd1;
	ld.global.u32 	%r6, [%rd2];
	add.s32 	%r7, %r6, 1;
	st.global.u32 	[%rd2], %r7;
$L__BB0_2:
	ret;

}


// ===== COMPILED SASS (sm_100) =====

	.target	sm_100

	.elftype	@"ET_EXEC"


//--------------------- .note.nv.tkinfo           --------------------------
	.section	.note.nv.tkinfo,"",@"SHT_NOTE"
	.sectionflags	@"SHF_NOTE_NV_TKINFO"
	.tkinfo
        /*0018*/ 	.word	0x00000002
        /*0030*/ 	.string	""
        /*0030*/ 	.string	"ptxas"
        /*0030*/ 	.string	"Cuda compilation tools, release 13.0, V13.0.88"
        /*0030*/ 	.string	"Build cuda_13.0.r13.0/compiler.36424714_0"
        /*0030*/ 	.string	"-arch sm_100 -m 64 "



//--------------------- .note.nv.cuinfo           --------------------------
	.section	.note.nv.cuinfo,"",@"SHT_NOTE"
	.sectionflags	@"SHF_NOTE_NV_CUINFO"
        /*0018*/ 	.short	0x0002
        /*001a*/ 	.short	0x0064
        /*001c*/ 	.short	0x0082
	.zero		2


//--------------------- .nv.info                  --------------------------
	.section	.nv.info,"",@"SHT_CUDA_INFO"
	.align	4


	//----- nvinfo : EIATTR_REGCOUNT
	.align		4
        /*0000*/ 	.byte	0x04, 0x2f
        /*0002*/ 	.short	(.L_1 - .L_0)
	.align		4
.L_0:
        /*0004*/ 	.word	index@(_Z15incrementKernelPi)
        /*0008*/ 	.word	0x00000008


	//----- nvinfo : EIATTR_FRAME_SIZE
	.align		4
.L_1:
        /*000c*/ 	.byte	0x04, 0x11
        /*000e*/ 	.short	(.L_3 - .L_2)
	.align		4
.L_2:
        /*0010*/ 	.word	index@(_Z15incrementKernelPi)
        /*0014*/ 	.word	0x00000000


	//----- nvinfo : EIATTR_MIN_STACK_SIZE
	.align		4
.L_3:
        /*0018*/ 	.byte	0x04, 0x12
        /*001a*/ 	.short	(.L_5 - .L_4)
	.align		4
.L_4:
        /*001c*/ 	.word	index@(_Z15incrementKernelPi)
        /*0020*/ 	.word	0x00000000
.L_5:


//--------------------- .nv.compat                --------------------------
	.section	.nv.compat,"",@"SHT_CUDA_COMPAT_INFO"
	.align	4
        /*0000*/ 	.byte	0x02, 0x09, 0x00, 0x00, 0x02, 0x02, 0x01, 0x00, 0x02, 0x05, 0x05, 0x00, 0x03, 0x07, 0x01, 0x01
        /*0010*/ 	.byte	0x02, 0x03, 0x00, 0x00, 0x02, 0x06, 0x01, 0x00, 0x04, 0x0b, 0x08, 0x00, 0x09, 0x00, 0x00, 0x00
        /*0020*/ 	.byte	0x00, 0x00, 0x00, 0x00


//--------------------- .nv.info._Z15incrementKernelPi --------------------------
	.section	.nv.info._Z15incrementKernelPi,"",@"SHT_CUDA_INFO"
	.sectionflags	@""
	.align	4


	//----- nvinfo : EIATTR_CUDA_API_VERSION
	.align		4
        /*0000*/ 	.byte	0x04, 0x37
        /*0002*/ 	.short	(.L_7 - .L_6)
.L_6:
        /*0004*/ 	.word	0x00000082


	//----- nvinfo : EIATTR_KPARAM_INFO
	.align		4
.L_7:
        /*0008*/ 	.byte	0x04, 0x17
        /*000a*/ 	.short	(.L_9 - .L_8)
.L_8:
        /*000c*/ 	.word	0x00000000
        /*0010*/ 	.short	0x0000
        /*0012*/ 	.short	0x0000
        /*0014*/ 	.byte	0x00, 0xf5, 0x21, 0x00


	//----- nvinfo : EIATTR_SPARSE_MMA_MASK
	.align		4
.L_9:
        /*0018*/ 	.byte	0x03, 0x50
        /*001a*/ 	.short	0x0000


	//----- nvinfo : EIATTR_MAXREG_COUNT
	.align		4
        /*001c*/ 	.byte	0x03, 0x1b
        /*001e*/ 	.short	0x00ff


	//----- nvinfo : EIATTR_MERCURY_ISA_VERSION
	.align		4
        /*0020*/ 	.byte	0x03, 0x5f
        /*0022*/ 	.short	0x0101


	//----- nvinfo : EIATTR_VRC_CTA_INIT_COUNT
	.align		4
        /*0024*/ 	.byte	0x02, 0x4a
	.zero		1
	.zero		1


	//----- nvinfo : EIATTR_EXIT_INSTR_OFFSETS
	.align		4
        /*0028*/ 	.byte	0x04, 0x1c
        /*002a*/ 	.short	(.L_11 - .L_10)


	//   ....[0]....
.L_10:
        /*002c*/ 	.word	0x00000070


	//   ....[1]....
        /*0030*/ 	.word	0x000000d0


	//----- nvinfo : EIATTR_CBANK_PARAM_SIZE
	.align		4
.L_11:
        /*0034*/ 	.byte	0x03, 0x19
        /*0036*/ 	.short	0x0008


	//----- nvinfo : EIATTR_PARAM_CBANK
	.align		4
        /*0038*/ 	.byte	0x04, 0x0a
        /*003a*/ 	.short	(.L_13 - .L_12)
	.align		4
.L_12:
        /*003c*/ 	.word	index@(.nv.constant0._Z15incrementKernelPi)
        /*0040*/ 	.short	0x0380
        /*0042*/ 	.short	0x0008


	//----- nvinfo : EIATTR_SW_WAR
	.align		4
.L_13:
        /*0044*/ 	.byte	0x04, 0x36
        /*0046*/ 	.short	(.L_15 - .L_14)
.L_14:
        /*0048*/ 	.word	0x00000008
.L_15:


//--------------------- .nv.callgraph             --------------------------
	.section	.nv.callgraph,"",@"SHT_CUDA_CALLGRAPH"
	.align	4
	.sectionentsize	8
	.align		4
        /*0000*/ 	.word	0x00000000
	.align		4
        /*0004*/ 	.word	0xffffffff
	.align		4
        /*0008*/ 	.word	0x00000000
	.align		4
        /*000c*/ 	.word	0xfffffffe
	.align		4
        /*0010*/ 	.word	0x00000000
	.align		4
        /*0014*/ 	.word	0xfffffffd
	.align		4
        /*0018*/ 	.word	0x00000000
	.align		4
        /*001c*/ 	.word	0xfffffffc


//--------------------- .text._Z15incrementKernelPi --------------------------
	.section	.text._Z15incrementKernelPi,"ax",@progbits
	.align	128
        .global         _Z15incrementKernelPi
        .type           _Z15incrementKernelPi,@function
        .size           _Z15incrementKernelPi,(.L_x_1 - _Z15incrementKernelPi)
        .other          _Z15incrementKernelPi,@"STO_CUDA_ENTRY STV_DEFAULT"
_Z15incrementKernelPi:
.text._Z15incrementKernelPi:
[----:B------:R-:W-:Y:S01]  /*0000*/  LDC R1, c[0x0][0x37c] ;  /* 0x0000df00ff017b82 */ /* 0x000fe20000000800 */
[----:B------:R-:W0:Y:S07]  /*0010*/  S2R R0, SR_TID.X ;  /* 0x0000000000007919 */ /* 0x000e2e0000002100 */
[----:B------:R-:W1:Y:S01]  /*0020*/  S2UR UR4, SR_CTAID.X ;  /* 0x00000000000479c3 */ /* 0x000e620000002500 */
[----:B------:R-:W1:Y:S02]  /*0030*/  LDCU UR5, c[0x0][0x360] ;  /* 0x00006c00ff0577ac */ /* 0x000e640008000800 */
[----:B-1----:R-:W-:Y:S01]  /*0040*/  UIMAD UR4, UR4, UR5, URZ ;  /* 0x00000005040472a4 */ /* 0x002fe2000f8e02ff */
[----:B0-----:R-:W-:-:S05]  /*0050*/  IMAD.MOV R0, RZ, RZ, -R0 ;  /* 0x000000ffff007224 */ /* 0x001fca00078e0a00 */
[----:B------:R-:W-:-:S13]  /*0060*/  ISETP.NE.AND P0, PT, R0, UR4, PT ;  /* 0x0000000400007c0c */ /* 0x000fda000bf05270 */
[----:B------:R-:W-:Y:S05]  /*0070*/  @P0 EXIT ;  /* 0x000000000000094d */ /* 0x000fea0003800000 */
[----:B------:R-:W0:Y:S01]  /*0080*/  LDC.64 R2, c[0x0][0x380] ;  /* 0x0000e000ff027b82 */ /* 0x000e220000000a00 */
[----:B------:R-:W0:Y:S02]  /*0090*/  LDCU.64 UR4, c[0x0][0x358] ;  /* 0x00006b00ff0477ac */ /* 0x000e240008000a00 */
[----:B0-----:R-:W2:Y:S02]  /*00a0*/  LDG.E R0, desc[UR4][R2.64] ;  /* 0x0000000402007981 */ /* 0x001ea4000c1e1900 */
[----:B--2---:R-:W-:-:S05]  /*00b0*/  IADD3 R5, PT, PT, R0, 0x1, RZ ;  /* 0x0000000100057810 */ /* 0x004fca0007ffe0ff */
[----:B------:R-:W-:Y:S01]  /*00c0*/  STG.E desc[UR4][R2.64], R5 ;  /* 0x0000000502007986 */ /* 0x000fe2000c101904 */
[----:B------:R-:W-:Y:S05]  /*00d0*/  EXIT ;  /* 0x000000000000794d */ /* 0x000fea0003800000 */
.L_x_0:
[----:B------:R-:W-:-:S00]  /*00e0*/  BRA `(.L_x_0) ;  /* 0xfffffffc00fc7947 */ /* 0x000fc0000383ffff */
[----:B------:R-:W-:-:S00]  /*00f0*/  NOP ;  /* 0x0000000000007918 */ /* 0x000fc00000000000 */
        /* <DEDUP_REMOVED lines=8> */
.L_x_1:


//--------------------- .nv.shared.reserved.0     --------------------------
	.section	.nv.shared.reserved.0,"aw",@nobits
	.weak		__nv_reservedSMEM_offset_0_alias
	.size		__nv_reservedSMEM_offset_0_alias, 0, 64
	.other		__nv_reservedSMEM_offset_0_alias,@"STO_CUDA_RESERVED_SHARED STV_DEFAULT"
__nv_reservedSMEM_offset_0_alias:
	.zero		0
	.zero		64


//--------------------- .nv.constant0._Z15incrementKernelPi --------------------------
	.section	.nv.constant0._Z15incrementKernelPi,"a",@progbits
	.sectionflags	@""
	.align	4
.nv.constant0._Z15incrementKernelPi:
	.zero		904


//--------------------- SYMBOLS --------------------------

	.type		.nv.reservedSmem.offset0,@object
	.size		.nv.reservedSmem.offset0,0x4
